//
// Generated by NVIDIA NVVM Compiler
//
// Compiler Build ID: CL-36424714
// Cuda compilation tools, release 13.0, V13.0.88
// Based on NVVM 20.0.0
//

.version 9.0
.target sm_100
.address_size 64

	// .globl	_Z16kernel_reduccionPiS_i

.visible .entry _Z16kernel_reduccionPiS_i(
	.param .u64 .ptr .align 1 _Z16kernel_reduccionPiS_i_param_0,
	.param .u64 .ptr .align 1 _Z16kernel_reduccionPiS_i_param_1,
	.param .u32 _Z16kernel_reduccionPiS_i_param_2
)
{
	.reg .pred 	%p<5>;
	.reg .b32 	%r<13>;
	.reg .b64 	%rd<11>;

	ld.param.u64 	%rd3, [_Z16kernel_reduccionPiS_i_param_0];
	ld.param.u64 	%rd2, [_Z16kernel_reduccionPiS_i_param_1];
	cvta.to.global.u64 	%rd4, %rd3;
	mov.u32 	%r1, %tid.x;
	mov.u32 	%r12, %ntid.x;
	mov.u32 	%r3, %ctaid.x;
	mad.lo.s32 	%r6, %r12, %r3, %r1;
	setp.lt.u32 	%p1, %r12, 2;
	mul.wide.s32 	%rd5, %r6, 4;
	add.s64 	%rd1, %rd4, %rd5;
	@%p1 bra 	$L__BB0_4;
$L__BB0_1:
	shr.u32 	%r5, %r12, 1;
	setp.ge.u32 	%p2, %r1, %r5;
	@%p2 bra 	$L__BB0_3;
	ld.global.u32 	%r7, [%rd1];
	shl.b32 	%r8, %r5, 2;
	cvt.u64.u32 	%rd6, %r8;
	add.s64 	%rd7, %rd1, %rd6;
	ld.global.u32 	%r9, [%rd7];
	add.s32 	%r10, %r9, %r7;
	st.global.u32 	[%rd1], %r10;
$L__BB0_3:
	bar.sync 	0;
	setp.gt.u32 	%p3, %r12, 3;
	mov.u32 	%r12, %r5;
	@%p3 bra 	$L__BB0_1;
$L__BB0_4:
	setp.ne.s32 	%p4, %r1, 0;
	@%p4 bra 	$L__BB0_6;
	ld.global.u32 	%r11, [%rd1];
	cvta.to.global.u64 	%rd8, %rd2;
	mul.wide.u32 	%rd9, %r3, 4;
	add.s64 	%rd10, %rd8, %rd9;
	st.global.u32 	[%rd10], %r11;
$L__BB0_6:
	ret;

}


// ===== COMPILED SASS (sm_100) =====

	.target	sm_100

	.elftype	@"ET_EXEC"


//--------------------- .note.nv.tkinfo           --------------------------
	.section	.note.nv.tkinfo,"",@"SHT_NOTE"
	.sectionflags	@"SHF_NOTE_NV_TKINFO"
	.tkinfo
        /*0018*/ 	.word	0x00000002
        /*0030*/ 	.string	""
        /*0030*/ 	.string	"ptxas"
        /*0030*/ 	.string	"Cuda compilation tools, release 13.0, V13.0.88"
        /*0030*/ 	.string	"Build cuda_13.0.r13.0/compiler.36424714_0"
        /*0030*/ 	.string	"-arch sm_100 -m 64 "



//--------------------- .note.nv.cuinfo           --------------------------
	.section	.note.nv.cuinfo,"",@"SHT_NOTE"
	.sectionflags	@"SHF_NOTE_NV_CUINFO"
        /*0018*/ 	.short	0x0002
        /*001a*/ 	.short	0x0064
        /*001c*/ 	.short	0x0082
	.zero		2


//--------------------- .nv.info                  --------------------------
	.section	.nv.info,"",@"SHT_CUDA_INFO"
	.align	4


	//----- nvinfo : EIATTR_REGCOUNT
	.align		4
        /*0000*/ 	.byte	0x04, 0x2f
        /*0002*/ 	.short	(.L_1 - .L_0)
	.align		4
.L_0:
        /*0004*/ 	.word	index@(_Z16kernel_reduccionPiS_i)
        /*0008*/ 	.word	0x0000000e


	//----- nvinfo : EIATTR_FRAME_SIZE
	.align		4
.L_1:
        /*000c*/ 	.byte	0x04, 0x11
        /*000e*/ 	.short	(.L_3 - .L_2)
	.align		4
.L_2:
        /*0010*/ 	.word	index@(_Z16kernel_reduccionPiS_i)
        /*0014*/ 	.word	0x00000000


	//----- nvinfo : EIATTR_MIN_STACK_SIZE
	.align		4
.L_3:
        /*0018*/ 	.byte	0x04, 0x12
        /*001a*/ 	.short	(.L_5 - .L_4)
	.align		4
.L_4:
        /*001c*/ 	.word	index@(_Z16kernel_reduccionPiS_i)
        /*0020*/ 	.word	0x00000000
.L_5:


//--------------------- .nv.compat                --------------------------
	.section	.nv.compat,"",@"SHT_CUDA_COMPAT_INFO"
	.align	4
        /*0000*/ 	.byte	0x02, 0x09, 0x00, 0x00, 0x02, 0x02, 0x01, 0x00, 0x02, 0x05, 0x05, 0x00, 0x03, 0x07, 0x01, 0x01
        /*0010*/ 	.byte	0x02, 0x03, 0x00, 0x00, 0x02, 0x06, 0x01, 0x00, 0x04, 0x0b, 0x08, 0x00, 0x09, 0x00, 0x00, 0x00
        /*0020*/ 	.byte	0x00, 0x00, 0x00, 0x00


//--------------------- .nv.info._Z16kernel_reduccionPiS_i --------------------------
	.section	.nv.info._Z16kernel_reduccionPiS_i,"",@"SHT_CUDA_INFO"
	.sectionflags	@""
	.align	4


	//----- nvinfo : EIATTR_CUDA_API_VERSION
	.align		4
        /*0000*/ 	.byte	0x04, 0x37
        /*0002*/ 	.short	(.L_7 - .L_6)
.L_6:
        /*0004*/ 	.word	0x00000082


	//----- nvinfo : EIATTR_KPARAM_INFO
	.align		4
.L_7:
        /*0008*/ 	.byte	0x04, 0x17
        /*000a*/ 	.short	(.L_9 - .L_8)
.L_8:
        /*000c*/ 	.word	0x00000000
        /*0010*/ 	.short	0x0002
        /*0012*/ 	.short	0x0010
        /*0014*/ 	.byte	0x00, 0xf0, 0x11, 0x00


	//----- nvinfo : EIATTR_KPARAM_INFO
	.align		4
.L_9:
        /*0018*/ 	.byte	0x04, 0x17
        /*001a*/ 	.short	(.L_11 - .L_10)
.L_10:
        /*001c*/ 	.word	0x00000000
        /*0020*/ 	.short	0x0001
        /*0022*/ 	.short	0x0008
        /*0024*/ 	.byte	0x00, 0xf5, 0x21, 0x00


	//----- nvinfo : EIATTR_KPARAM_INFO
	.align		4
.L_11:
        /*0028*/ 	.byte	0x04, 0x17
        /*002a*/ 	.short	(.L_13 - .L_12)
.L_12:
        /*002c*/ 	.word	0x00000000
        /*0030*/ 	.short	0x0000
        /*0032*/ 	.short	0x0000
        /*0034*/ 	.byte	0x00, 0xf5, 0x21, 0x00


	//----- nvinfo : EIATTR_SPARSE_MMA_MASK
	.align		4
.L_13:
        /*0038*/ 	.byte	0x03, 0x50
        /*003a*/ 	.short	0x0000


	//----- nvinfo : EIATTR_MAXREG_COUNT
	.align		4
        /*003c*/ 	.byte	0x03, 0x1b
        /*003e*/ 	.short	0x00ff


	//----- nvinfo : EIATTR_NUM_BARRIERS
	.align		4
        /*0040*/ 	.byte	0x02, 0x4c
        /*0042*/ 	.byte	0x01
	.zero		1


	//----- nvinfo : EIATTR_MERCURY_ISA_VERSION
	.align		4
        /*0044*/ 	.byte	0x03, 0x5f
        /*0046*/ 	.short	0x0101


	//----- nvinfo : EIATTR_VRC_CTA_INIT_COUNT
	.align		4
        /*0048*/ 	.byte	0x02, 0x4a
	.zero		1
	.zero		1


	//----- nvinfo : EIATTR_EXIT_INSTR_OFFSETS
	.align		4
        /*004c*/ 	.byte	0x04, 0x1c
        /*004e*/ 	.short	(.L_15 - .L_14)


	//   ....[0]....
.L_14:
        /*0050*/ 	.word	0x000001b0


	//   ....[1]....
        /*0054*/ 	.word	0x00000200


	//----- nvinfo : EIATTR_CRS_STACK_SIZE
	.align		4
.L_15:
        /*0058*/ 	.byte	0x04, 0x1e
        /*005a*/ 	.short	(.L_17 - .L_16)
.L_16:
        /*005c*/ 	.word	0x00000000


	//----- nvinfo : EIATTR_CBANK_PARAM_SIZE
	.align		4
.L_17:
        /*0060*/ 	.byte	0x03, 0x19
        /*0062*/ 	.short	0x0014


	//----- nvinfo : EIATTR_PARAM_CBANK
	.align		4
        /*0064*/ 	.byte	0x04, 0x0a
        /*0066*/ 	.short	(.L_19 - .L_18)
	.align		4
.L_18:
        /*0068*/ 	.word	index@(.nv.constant0._Z16kernel_reduccionPiS_i)
        /*006c*/ 	.short	0x0380
        /*006e*/ 	.short	0x0014


	//----- nvinfo : EIATTR_SW_WAR
	.align		4
.L_19:
        /*0070*/ 	.byte	0x04, 0x36
        /*0072*/ 	.short	(.L_21 - .L_20)
.L_20:
        /*0074*/ 	.word	0x00000008
.L_21:


//--------------------- .nv.callgraph             --------------------------
	.section	.nv.callgraph,"",@"SHT_CUDA_CALLGRAPH"
	.align	4
	.sectionentsize	8
	.align		4
        /*0000*/ 	.word	0x00000000
	.align		4
        /*0004*/ 	.word	0xffffffff
	.align		4
        /*0008*/ 	.word	0x00000000
	.align		4
        /*000c*/ 	.word	0xfffffffe
	.align		4
        /*0010*/ 	.word	0x00000000
	.align		4
        /*0014*/ 	.word	0xfffffffd
	.align		4
        /*0018*/ 	.word	0x00000000
	.align		4
        /*001c*/ 	.word	0xfffffffc


//--------------------- .text._Z16kernel_reduccionPiS_i --------------------------
	.section	.text._Z16kernel_reduccionPiS_i,"ax",@progbits
	.align	128
        .global         _Z16kernel_reduccionPiS_i
        .type           _Z16kernel_reduccionPiS_i,@function
        .size           _Z16kernel_reduccionPiS_i,(.L_x_5 - _Z16kernel_reduccionPiS_i)
        .other          _Z16kernel_reduccionPiS_i,@"STO_CUDA_ENTRY STV_DEFAULT"
_Z16kernel_reduccionPiS_i:
.text._Z16kernel_reduccionPiS_i:
[----:B------:R-:W-:Y:S01]  /*0000*/  LDC R1, c[0x0][0x37c] ;  /* 0x0000df00ff017b82 */ /* 0x000fe20000000800 */
[----:B------:R-:W0:Y:S01]  /*0010*/  S2R R8, SR_TID.X ;  /* 0x0000000000087919 */ /* 0x000e220000002100 */
[----:B------:R-:W1:Y:S06]  /*0020*/  LDCU UR6, c[0x0][0x360] ;  /* 0x00006c00ff0677ac */ /* 0x000e6c0008000800 */
[----:B------:R-:W2:Y:S01]  /*0030*/  LDC.64 R2, c[0x0][0x380] ;  /* 0x0000e000ff027b82 */ /* 0x000ea20000000a00 */
[----:B------:R-:W0:Y:S01]  /*0040*/  S2R R9, SR_CTAID.X ;  /* 0x0000000000097919 */ /* 0x000e220000002500 */
[----:B------:R-:W3:Y:S01]  /*0050*/  LDCU.64 UR4, c[0x0][0x358] ;  /* 0x00006b00ff0477ac */ /* 0x000ee20008000a00 */
[----:B-1----:R-:W-:-:S02]  /*0060*/  UISETP.GE.U32.AND UP0, UPT, UR6, 0x2, UPT ;  /* 0x000000020600788c */ /* 0x002fc4000bf06070 */
[----:B0-----:R-:W-:-:S04]  /*0070*/  IMAD R5, R9, UR6, R8 ;  /* 0x0000000609057c24 */ /* 0x001fc8000f8e0208 */
[----:B--2---:R-:W-:-:S03]  /*0080*/  IMAD.WIDE R2, R5, 0x4, R2 ;  /* 0x0000000405027825 */ /* 0x004fc600078e0202 */
[----:B---3--:R-:W-:Y:S05]  /*0090*/  BRA.U !UP0, `(.L_x_0) ;  /* 0x0000000108407547 */ /* 0x008fea000b800000 */
[----:B------:R-:W-:-:S07]  /*00a0*/  IMAD.U32 R0, RZ, RZ, UR6 ;  /* 0x00000006ff007e24 */ /* 0x000fce000f8e00ff */
.L_x_3:
[----:B------:R-:W-:Y:S01]  /*00b0*/  SHF.R.U32.HI R11, RZ, 0x1, R0 ;  /* 0x00000001ff0b7819 */ /* 0x000fe20000011600 */
[----:B------:R-:W-:Y:S03]  /*00c0*/  BSSY.RECONVERGENT B0, `(.L_x_1) ;  /* 0x0000009000007945 */ /* 0x000fe60003800200 */
[----:B------:R-:W-:-:S13]  /*00d0*/  ISETP.GE.U32.AND P0, PT, R8, R11, PT ;  /* 0x0000000b0800720c */ /* 0x000fda0003f06070 */
[----:B0-----:R-:W-:Y:S05]  /*00e0*/  @P0 BRA `(.L_x_2) ;  /* 0x0000000000180947 */ /* 0x001fea0003800000 */
[----:B------:R-:W-:Y:S01]  /*00f0*/  LEA R4, P0, R11, R2, 0x2 ;  /* 0x000000020b047211 */ /* 0x000fe200078010ff */
[----:B------:R-:W2:Y:S04]  /*0100*/  LDG.E R6, desc[UR4][R2.64] ;  /* 0x0000000402067981 */ /* 0x000ea8000c1e1900 */
[----:B------:R-:W-:-:S06]  /*0110*/  IMAD.X R5, RZ, RZ, R3, P0 ;  /* 0x000000ffff057224 */ /* 0x000fcc00000e0603 */
[----:B------:R-:W2:Y:S02]  /*0120*/  LDG.E R5, desc[UR4][R4.64] ;  /* 0x0000000404057981 */ /* 0x000ea4000c1e1900 */
[----:B--2---:R-:W-:-:S05]  /*0130*/  IADD3 R7, PT, PT, R6, R5, RZ ;  /* 0x0000000506077210 */ /* 0x004fca0007ffe0ff */
[----:B------:R0:W-:Y:S02]  /*0140*/  STG.E desc[UR4][R2.64], R7 ;  /* 0x0000000702007986 */ /* 0x0001e4000c101904 */
.L_x_2:
[----:B------:R-:W-:Y:S05]  /*0150*/  BSYNC.RECONVERGENT B0 ;  /* 0x0000000000007941 */ /* 0x000fea0003800200 */
.L_x_1:
[----:B------:R-:W-:Y:S01]  /*0160*/  BAR.SYNC.DEFER_BLOCKING 0x0 ;  /* 0x0000000000007b1d */ /* 0x000fe20000010000 */
[----:B------:R-:W-:Y:S01]  /*0170*/  ISETP.GT.U32.AND P0, PT, R0, 0x3, PT ;  /* 0x000000030000780c */ /* 0x000fe20003f04070 */
[----:B------:R-:W-:-:S12]  /*0180*/  IMAD.MOV.U32 R0, RZ, RZ, R11 ;  /* 0x000000ffff007224 */ /* 0x000fd800078e000b */
[----:B------:R-:W-:Y:S05]  /*0190*/  @P0 BRA `(.L_x_3) ;  /* 0xfffffffc00c40947 */ /* 0x000fea000383ffff */
.L_x_0:
[----:B------:R-:W-:-:S13]  /*01a0*/  ISETP.NE.AND P0, PT, R8, RZ, PT ;  /* 0x000000ff0800720c */ /* 0x000fda0003f05270 */
[----:B------:R-:W-:Y:S05]  /*01b0*/  @P0 EXIT ;  /* 0x000000000000094d */ /* 0x000fea0003800000 */
[----:B0-----:R-:W2:Y:S01]  /*01c0*/  LDG.E R3, desc[UR4][R2.64] ;  /* 0x0000000402037981 */ /* 0x001ea2000c1e1900 */
[----:B------:R-:W0:Y:S02]  /*01d0*/  LDC.64 R4, c[0x0][0x388] ;  /* 0x0000e200ff047b82 */ /* 0x000e240000000a00 */
[----:B0-----:R-:W-:-:S05]  /*01e0*/  IMAD.WIDE.U32 R4, R9, 0x4, R4 ;  /* 0x0000000409047825 */ /* 0x001fca00078e0004 */
[----:B--2---:R-:W-:Y:S01]  /*01f0*/  STG.E desc[UR4][R4.64], R3 ;  /* 0x0000000304007986 */ /* 0x004fe2000c101904 */
[----:B------:R-:W-:Y:S05]  /*0200*/  EXIT ;  /* 0x000000000000794d */ /* 0x000fea0003800000 */
.L_x_4:
[----:B------:R-:W-:-:S00]  /*0210*/  BRA `(.L_x_4) ;  /* 0xfffffffc00fc7947 */ /* 0x000fc0000383ffff */
[----:B------:R-:W-:-:S00]  /*0220*/  NOP ;  /* 0x0000000000007918 */ /* 0x000fc00000000000 */
        /* <DEDUP_REMOVED lines=13> */
.L_x_5:


//--------------------- .nv.shared.reserved.0     --------------------------
	.section	.nv.shared.reserved.0,"aw",@nobits
	.weak		__nv_reservedSMEM_offset_0_alias
	.size		__nv_reservedSMEM_offset_0_alias, 0, 64
	.other		__nv_reservedSMEM_offset_0_alias,@"STO_CUDA_RESERVED_SHARED STV_DEFAULT"
__nv_reservedSMEM_offset_0_alias:
	.zero		0
	.zero		64


//--------------------- .nv.constant0._Z16kernel_reduccionPiS_i --------------------------
	.section	.nv.constant0._Z16kernel_reduccionPiS_i,"a",@progbits
	.sectionflags	@""
	.align	4
.nv.constant0._Z16kernel_reduccionPiS_i:
	.zero		916


//--------------------- SYMBOLS --------------------------

	.type		.nv.reservedSmem.offset0,@object
	.size		.nv.reservedSmem.offset0,0x4
